	.headerflags	@"EF_CUDA_TEXMODE_UNIFIED EF_CUDA_64BIT_ADDRESS EF_CUDA_ACCELERATORS EF_CUDA_SM90 EF_CUDA_VIRTUAL_SM(EF_CUDA_SM90)"
	.elftype	@"ET_EXEC"


//--------------------- .nv.info                  --------------------------
	.section	.nv.info,"",@"SHT_CUDA_INFO"
	.align	4


	//----- nvinfo : EIATTR_REGCOUNT
	.align		4
        /*0000*/ 	.byte	0x04, 0x2f
        /*0002*/ 	.short	(.L_3 - .L_2)
	.align		4
.L_2:
        /*0004*/ 	.word	index@(triton_poi_fused__native_batch_norm_legit_no_training_convolution_leaky_relu_0)
        /*0008*/ 	.word	0x00000014


	//----- nvinfo : EIATTR_MIN_STACK_SIZE
	.align		4
.L_3:
        /*000c*/ 	.byte	0x04, 0x12
        /*000e*/ 	.short	(.L_5 - .L_4)
	.align		4
.L_4:
        /*0010*/ 	.word	index@(triton_poi_fused__native_batch_norm_legit_no_training_convolution_leaky_relu_0)
        /*0014*/ 	.word	0x00000000


	//----- nvinfo : EIATTR_FRAME_SIZE
	.align		4
.L_5:
        /*0018*/ 	.byte	0x04, 0x11
        /*001a*/ 	.short	(.L_7 - .L_6)
	.align		4
.L_6:
        /*001c*/ 	.word	index@(triton_poi_fused__native_batch_norm_legit_no_training_convolution_leaky_relu_0)
        /*0020*/ 	.word	0x00000000


	//----- nvinfo : EIATTR_MIN_STACK_SIZE
	.align		4
.L_7:
        /*0024*/ 	.byte	0x04, 0x12
        /*0026*/ 	.short	(.L_9 - .L_8)
	.align		4
.L_8:
        /*0028*/ 	.word	index@(triton_poi_fused__native_batch_norm_legit_no_training_convolution_leaky_relu_0)
        /*002c*/ 	.word	0x00000000
.L_9:


//--------------------- .nv.info.triton_poi_fused__native_batch_norm_legit_no_training_convolution_leaky_relu_0 --------------------------
	.section	.nv.info.triton_poi_fused__native_batch_norm_legit_no_training_convolution_leaky_relu_0,"",@"SHT_CUDA_INFO"
	.sectionflags	@""
	.align	4


	//----- nvinfo : EIATTR_CUDA_API_VERSION
	.align		4
        /*0000*/ 	.byte	0x04, 0x37
        /*0002*/ 	.short	(.L_11 - .L_10)
.L_10:
        /*0004*/ 	.word	0x0000007c


	//----- nvinfo : EIATTR_KPARAM_INFO
	.align		4
.L_11:
        /*0008*/ 	.byte	0x04, 0x17
        /*000a*/ 	.short	(.L_13 - .L_12)
.L_12:
        /*000c*/ 	.word	0x00000000
        /*0010*/ 	.short	0x0007
        /*0012*/ 	.short	0x0038
        /*0014*/ 	.byte	0x00, 0xf0, 0x11, 0x00


	//----- nvinfo : EIATTR_KPARAM_INFO
	.align		4
.L_13:
        /*0018*/ 	.byte	0x04, 0x17
        /*001a*/ 	.short	(.L_15 - .L_14)
.L_14:
        /*001c*/ 	.word	0x00000000
        /*0020*/ 	.short	0x0006
        /*0022*/ 	.short	0x0030
        /*0024*/ 	.byte	0x00, 0xf4, 0x21, 0x00


	//----- nvinfo : EIATTR_KPARAM_INFO
	.align		4
.L_15:
        /*0028*/ 	.byte	0x04, 0x17
        /*002a*/ 	.short	(.L_17 - .L_16)
.L_16:
        /*002c*/ 	.word	0x00000000
        /*0030*/ 	.short	0x0005
        /*0032*/ 	.short	0x0028
        /*0034*/ 	.byte	0x00, 0xf4, 0x21, 0x00


	//----- nvinfo : EIATTR_KPARAM_INFO
	.align		4
.L_17:
        /*0038*/ 	.byte	0x04, 0x17
        /*003a*/ 	.short	(.L_19 - .L_18)
.L_18:
        /*003c*/ 	.word	0x00000000
        /*0040*/ 	.short	0x0004
        /*0042*/ 	.short	0x0020
        /*0044*/ 	.byte	0x00, 0xf4, 0x21, 0x00


	//----- nvinfo : EIATTR_KPARAM_INFO
	.align		4
.L_19:
        /*0048*/ 	.byte	0x04, 0x17
        /*004a*/ 	.short	(.L_21 - .L_20)
.L_20:
        /*004c*/ 	.word	0x00000000
        /*0050*/ 	.short	0x0003
        /*0052*/ 	.short	0x0018
        /*0054*/ 	.byte	0x00, 0xf4, 0x21, 0x00


	//----- nvinfo : EIATTR_KPARAM_INFO
	.align		4
.L_21:
        /*0058*/ 	.byte	0x04, 0x17
        /*005a*/ 	.short	(.L_23 - .L_22)
.L_22:
        /*005c*/ 	.word	0x00000000
        /*0060*/ 	.short	0x0002
        /*0062*/ 	.short	0x0010
        /*0064*/ 	.byte	0x00, 0xf4, 0x21, 0x00


	//----- nvinfo : EIATTR_KPARAM_INFO
	.align		4
.L_23:
        /*0068*/ 	.byte	0x04, 0x17
        /*006a*/ 	.short	(.L_25 - .L_24)
.L_24:
        /*006c*/ 	.word	0x00000000
        /*0070*/ 	.short	0x0001
        /*0072*/ 	.short	0x0008
        /*0074*/ 	.byte	0x00, 0xf4, 0x21, 0x00


	//----- nvinfo : EIATTR_KPARAM_INFO
	.align		4
.L_25:
        /*0078*/ 	.byte	0x04, 0x17
        /*007a*/ 	.short	(.L_27 - .L_26)
.L_26:
        /*007c*/ 	.word	0x00000000
        /*0080*/ 	.short	0x0000
        /*0082*/ 	.short	0x0000
        /*0084*/ 	.byte	0x00, 0xf4, 0x21, 0x00


	//----- nvinfo : EIATTR_SPARSE_MMA_MASK
	.align		4
.L_27:
        /*0088*/ 	.byte	0x03, 0x50
        /*008a*/ 	.short	0x0000


	//----- nvinfo : EIATTR_MAXREG_COUNT
	.align		4
        /*008c*/ 	.byte	0x03, 0x1b
        /*008e*/ 	.short	0x00ff


	//----- nvinfo : EIATTR_EXIT_INSTR_OFFSETS
	.align		4
        /*0090*/ 	.byte	0x04, 0x1c
        /*0092*/ 	.short	(.L_29 - .L_28)


	//   ....[0]....
.L_28:
        /*0094*/ 	.word	0x000003c0


	//----- nvinfo : EIATTR_REQNTID
	.align		4
.L_29:
        /*0098*/ 	.byte	0x04, 0x10
        /*009a*/ 	.short	(.L_31 - .L_30)
.L_30:
        /*009c*/ 	.word	0x00000080
        /*00a0*/ 	.word	0x00000001
        /*00a4*/ 	.word	0x00000001


	//----- nvinfo : EIATTR_CBANK_PARAM_SIZE
	.align		4
.L_31:
        /*00a8*/ 	.byte	0x03, 0x19
        /*00aa*/ 	.short	0x003c


	//----- nvinfo : EIATTR_PARAM_CBANK
	.align		4
        /*00ac*/ 	.byte	0x04, 0x0a
        /*00ae*/ 	.short	(.L_33 - .L_32)
	.align		4
.L_32:
        /*00b0*/ 	.word	index@(.nv.constant0.triton_poi_fused__native_batch_norm_legit_no_training_convolution_leaky_relu_0)
        /*00b4*/ 	.short	0x0210
        /*00b6*/ 	.short	0x003c


	//----- nvinfo : EIATTR_SW_WAR
	.align		4
.L_33:
        /*00b8*/ 	.byte	0x04, 0x36
        /*00ba*/ 	.short	(.L_35 - .L_34)
.L_34:
        /*00bc*/ 	.word	0x00000008
.L_35:


//--------------------- .nv.callgraph             --------------------------
	.section	.nv.callgraph,"",@"SHT_CUDA_CALLGRAPH"
	.align	4
	.sectionentsize	8
	.align		4
        /*0000*/ 	.word	0x00000000
	.align		4
        /*0004*/ 	.word	0xffffffff
	.align		4
        /*0008*/ 	.word	0x00000000
	.align		4
        /*000c*/ 	.word	0xfffffffe
	.align		4
        /*0010*/ 	.word	0x00000000
	.align		4
        /*0014*/ 	.word	0xfffffffd
	.align		4
        /*0018*/ 	.word	0x00000000
	.align		4
        /*001c*/ 	.word	0xfffffffc


//--------------------- .nv.constant4             --------------------------
	.section	.nv.constant4,"a",@progbits
	.align	8
	.align		8
.nv.constant4:
        /*0000*/ 	.dword	_$_str
	.align		8
        /*0008*/ 	.dword	_$_str_$_2


//--------------------- .text.triton_poi_fused__native_batch_norm_legit_no_training_convolution_leaky_relu_0 --------------------------
	.section	.text.triton_poi_fused__native_batch_norm_legit_no_training_convolution_leaky_relu_0,"ax",@progbits
	.align	128
        .global         triton_poi_fused__native_batch_norm_legit_no_training_convolution_leaky_relu_0
        .type           triton_poi_fused__native_batch_norm_legit_no_training_convolution_leaky_relu_0,@function
        .size           triton_poi_fused__native_batch_norm_legit_no_training_convolution_leaky_relu_0,(.L_x_1 - triton_poi_fused__native_batch_norm_legit_no_training_convolution_leaky_relu_0)
        .other          triton_poi_fused__native_batch_norm_legit_no_training_convolution_leaky_relu_0,@"STO_CUDA_ENTRY STV_DEFAULT"
triton_poi_fused__native_batch_norm_legit_no_training_convolution_leaky_relu_0:
.text.triton_poi_fused__native_batch_norm_legit_no_training_convolution_leaky_relu_0:
[----:B------:R-:W-:Y:S01]  /*0000*/  LDC R1, c[0x0][0x28] ;  /* 0x00000a00ff017b82 */ /* 0x000fe20000000800 */
[----:B------:R-:W1:Y:S07]  /*0010*/  S2R R0, SR_TID.X ;  /* 0x0000000000007919 */ /* 0x000e6e0000002100 */
[----:B------:R-:W2:Y:S01]  /*0020*/  LDC.64 R12, c[0x0][0x230] ;  /* 0x00008c00ff0c7b82 */ /* 0x000ea20000000a00 */
[----:B------:R-:W-:Y:S01]  /*0030*/  ULDC.64 UR4, c[0x0][0x208] ;  /* 0x0000820000047ab9 */ /* 0x000fe20000000a00 */
[----:B------:R-:W3:Y:S06]  /*0040*/  S2R R5, SR_CTAID.X ;  /* 0x0000000000057919 */ /* 0x000eec0000002500 */
[----:B------:R-:W4:Y:S08]  /*0050*/  LDC.64 R10, c[0x0][0x220] ;  /* 0x00008800ff0a7b82 */ /* 0x000f300000000a00 */
[----:B------:R-:W5:Y:S08]  /*0060*/  LDC.64 R8, c[0x0][0x228] ;  /* 0x00008a00ff087b82 */ /* 0x000f700000000a00 */
[----:B------:R-:W4:Y:S01]  /*0070*/  LDC.64 R14, c[0x0][0x238] ;  /* 0x00008e00ff0e7b82 */ /* 0x000f220000000a00 */
[----:B-1----:R-:W-:-:S02]  /*0080*/  SHF.L.U32 R0, R0, 0x1, RZ ;  /* 0x0000000100007819 */ /* 0x002fc400000006ff */
[----:B---3--:R-:W-:Y:S02]  /*0090*/  SHF.R.S32.HI R3, RZ, 0x17, R5 ;  /* 0x00000017ff037819 */ /* 0x008fe40000011405 */
[----:B------:R-:W-:Y:S02]  /*00a0*/  LOP3.LUT R0, R0, 0xfe, RZ, 0xc0, !PT ;  /* 0x000000fe00007812 */ /* 0x000fe400078ec0ff */
[----:B------:R-:W-:Y:S02]  /*00b0*/  SGXT R3, R3, 0x1 ;  /* 0x000000010303781a */ /* 0x000fe40000000200 */
[----:B------:R-:W-:Y:S02]  /*00c0*/  LEA R0, R5, R0, 0x8 ;  /* 0x0000000005007211 */ /* 0x000fe400078e40ff */
[----:B------:R-:W1:Y:S02]  /*00d0*/  LDC.64 R4, c[0x0][0x240] ;  /* 0x00009000ff047b82 */ /* 0x000e640000000a00 */
[----:B------:R-:W-:-:S04]  /*00e0*/  LEA.HI R3, R3, R0, RZ, 0x4 ;  /* 0x0000000003037211 */ /* 0x000fc800078f20ff */
[--C-:B------:R-:W-:Y:S02]  /*00f0*/  SHF.R.S32.HI R2, RZ, 0x4, R3.reuse ;  /* 0x00000004ff027819 */ /* 0x100fe40000011403 */
[----:B------:R-:W-:-:S04]  /*0100*/  SHF.R.S32.HI R3, RZ, 0x1f, R3 ;  /* 0x0000001fff037819 */ /* 0x000fc80000011403 */
[----:B------:R-:W-:-:S04]  /*0110*/  LEA.HI R3, R3, R2, RZ, 0x6 ;  /* 0x0000000203037211 */ /* 0x000fc800078f30ff */
[----:B------:R-:W-:-:S04]  /*0120*/  LOP3.LUT R3, R3, 0xffffffc0, RZ, 0xc0, !PT ;  /* 0xffffffc003037812 */ /* 0x000fc800078ec0ff */
[----:B------:R-:W-:Y:S02]  /*0130*/  IADD3 R17, R2, -R3, RZ ;  /* 0x8000000302117210 */ /* 0x000fe40007ffe0ff */
[----:B------:R-:W3:Y:S03]  /*0140*/  LDC.64 R2, c[0x0][0x210] ;  /* 0x00008400ff027b82 */ /* 0x000ee60000000a00 */
[----:B--2---:R-:W-:-:S05]  /*0150*/  IMAD.WIDE R12, R17, 0x4, R12 ;  /* 0x00000004110c7825 */ /* 0x004fca00078e020c */
[----:B------:R2:W2:Y:S01]  /*0160*/  LDG.E.EL R16, desc[UR4][R12.64] ;  /* 0x000000040c107981 */ /* 0x0004a2000c2e1900 */
[----:B----4-:R-:W-:-:S04]  /*0170*/  IMAD.WIDE R10, R17, 0x4, R10 ;  /* 0x00000004110a7825 */ /* 0x010fc800078e020a */
[----:B-----5:R-:W-:Y:S02]  /*0180*/  IMAD.WIDE R8, R17, 0x4, R8 ;  /* 0x0000000411087825 */ /* 0x020fe400078e0208 */
[----:B------:R-:W4:Y:S04]  /*0190*/  LDG.E.EL R10, desc[UR4][R10.64] ;  /* 0x000000040a0a7981 */ /* 0x000f28000c2e1900 */
[----:B------:R5:W4:Y:S01]  /*01a0*/  LDG.E.EL R8, desc[UR4][R8.64] ;  /* 0x0000000408087981 */ /* 0x000b22000c2e1900 */
[----:B---3--:R-:W-:-:S05]  /*01b0*/  IMAD.WIDE R2, R0, 0x4, R2 ;  /* 0x0000000400027825 */ /* 0x008fca00078e0202 */
[----:B------:R-:W4:Y:S01]  /*01c0*/  LDG.E.64 R6, desc[UR4][R2.64] ;  /* 0x0000000402067981 */ /* 0x000f22000c1e1b00 */
[----:B0-2---:R-:W-:-:S04]  /*01d0*/  IMAD.WIDE R12, R17, 0x4, R14 ;  /* 0x00000004110c7825 */ /* 0x005fc800078e020e */
[----:B-1----:R-:W-:Y:S02]  /*01e0*/  IMAD.WIDE R4, R17, 0x4, R4 ;  /* 0x0000000411047825 */ /* 0x002fe400078e0204 */
[----:B------:R-:W2:Y:S04]  /*01f0*/  LDG.E.EL R12, desc[UR4][R12.64] ;  /* 0x000000040c0c7981 */ /* 0x000ea8000c2e1900 */
[----:B------:R0:W2:Y:S01]  /*0200*/  LDG.E.EL R15, desc[UR4][R4.64] ;  /* 0x00000004040f7981 */ /* 0x0000a2000c2e1900 */
[----:B-----5:R-:W-:Y:S01]  /*0210*/  HFMA2.MMA R9, -RZ, RZ, 1.625, 0 ;  /* 0x3e800000ff097435 */ /* 0x020fe200000001ff */
[----:B0-----:R-:W0:Y:S02]  /*0220*/  LDC.64 R4, c[0x0][0x218] ;  /* 0x00008600ff047b82 */ /* 0x001e240000000a00 */
[----:B0-----:R-:W-:-:S04]  /*0230*/  IMAD.WIDE R4, R0, 0x4, R4 ;  /* 0x0000000400047825 */ /* 0x001fc800078e0204 */
[----:B------:R-:W-:-:S04]  /*0240*/  FADD R16, R16, 9.9999997473787516356e-06 ;  /* 0x3727c5ac10107421 */ /* 0x000fc80000000000 */
[----:B------:R-:W0:Y:S02]  /*0250*/  MUFU.SQRT R14, R16 ;  /* 0x00000010000e7308 */ /* 0x000e240000002000 */
[C---:B0-----:R-:W-:Y:S02]  /*0260*/  FSETP.GT.AND P0, PT, R14.reuse, 8.50705917302346158658e+37, PT ;  /* 0x7e8000000e00780b */ /* 0x041fe40003f04000 */
[----:B------:R-:W-:-:S11]  /*0270*/  FSETP.GEU.AND P1, PT, R14, 1.175494350822287508e-38, PT ;  /* 0x008000000e00780b */ /* 0x000fd60003f2e000 */
[----:B------:R-:W-:-:S04]  /*0280*/  @P0 FMUL R14, R14, 0.25 ;  /* 0x3e8000000e0e0820 */ /* 0x000fc80000400000 */
[----:B------:R-:W-:-:S06]  /*0290*/  @!P1 FMUL R14, R14, 16777216 ;  /* 0x4b8000000e0e9820 */ /* 0x000fcc0000400000 */
[----:B------:R-:W0:Y:S01]  /*02a0*/  MUFU.RCP R14, R14 ;  /* 0x0000000e000e7308 */ /* 0x000e220000001000 */
[----:B------:R-:W-:Y:S01]  /*02b0*/  FSEL R9, R9, 1, P0 ;  /* 0x3f80000009097808 */ /* 0x000fe20000000000 */
[--C-:B----4-:R-:W-:Y:S01]  /*02c0*/  FADD R6, R6, R10.reuse ;  /* 0x0000000a06067221 */ /* 0x110fe20000000000 */
[----:B------:R-:W-:-:S03]  /*02d0*/  FADD R7, R7, R10 ;  /* 0x0000000a07077221 */ /* 0x000fc60000000000 */
[----:B------:R-:W-:-:S04]  /*02e0*/  @!P1 FMUL R9, R9, 16777216 ;  /* 0x4b80000009099820 */ /* 0x000fc80000400000 */
[----:B0-----:R-:W-:Y:S01]  /*02f0*/  FMUL R10, R14, R9 ;  /* 0x000000090e0a7220 */ /* 0x001fe20000400000 */
[C---:B------:R-:W-:Y:S01]  /*0300*/  FADD R9, -R8.reuse, R6 ;  /* 0x0000000608097221 */ /* 0x040fe20000000100 */
[----:B------:R-:W-:-:S03]  /*0310*/  FADD R8, -R8, R7 ;  /* 0x0000000708087221 */ /* 0x000fc60000000100 */
[-C--:B------:R-:W-:Y:S01]  /*0320*/  FMUL R9, R9, R10.reuse ;  /* 0x0000000a09097220 */ /* 0x080fe20000400000 */
[----:B------:R-:W-:-:S03]  /*0330*/  FMUL R8, R8, R10 ;  /* 0x0000000a08087220 */ /* 0x000fc60000400000 */
[C-C-:B--2---:R-:W-:Y:S01]  /*0340*/  FFMA R14, R12.reuse, R9, R15.reuse ;  /* 0x000000090c0e7223 */ /* 0x144fe2000000000f */
[----:B------:R-:W-:-:S04]  /*0350*/  FFMA R15, R12, R8, R15 ;  /* 0x000000080c0f7223 */ /* 0x000fc8000000000f */
[C---:B------:R-:W-:Y:S02]  /*0360*/  FSETP.GT.AND P0, PT, R14.reuse, RZ, PT ;  /* 0x000000ff0e00720b */ /* 0x040fe40003f04000 */
[----:B------:R-:W-:Y:S01]  /*0370*/  FSETP.GT.AND P1, PT, R15, RZ, PT ;  /* 0x000000ff0f00720b */ /* 0x000fe20003f24000 */
[----:B------:R-:W-:Y:S10]  /*0380*/  STG.E.64 desc[UR4][R2.64], R6 ;  /* 0x0000000602007986 */ /* 0x000ff4000c101b04 */
[----:B------:R-:W-:-:S02]  /*0390*/  @!P0 FMUL R14, R14, 0.0099999997764825820923 ;  /* 0x3c23d70a0e0e8820 */ /* 0x000fc40000400000 */
[----:B------:R-:W-:-:S05]  /*03a0*/  @!P1 FMUL R15, R15, 0.0099999997764825820923 ;  /* 0x3c23d70a0f0f9820 */ /* 0x000fca0000400000 */
[----:B------:R-:W-:Y:S01]  /*03b0*/  STG.E.64 desc[UR4][R4.64], R14 ;  /* 0x0000000e04007986 */ /* 0x000fe2000c101b04 */
[----:B------:R-:W-:Y:S05]  /*03c0*/  EXIT ;  /* 0x000000000000794d */ /* 0x000fea0003800000 */
.L_x_0:
[----:B------:R-:W-:-:S00]  /*03d0*/  BRA `(.L_x_0) ;  /* 0xfffffffc00fc7947 */ /* 0x000fc0000383ffff */
[----:B------:R-:W-:-:S00]  /*03e0*/  NOP ;  /* 0x0000000000007918 */ /* 0x000fc00000000000 */
        /* <DEDUP_REMOVED lines=9> */
.L_x_1:


//--------------------- .nv.global.init           --------------------------
	.section	.nv.global.init,"aw",@progbits
.nv.global.init:
	.type		_$_str,@object
	.size		_$_str,(_$_str_$_2 - _$_str)
_$_str:
        /*0000*/ 	.byte	0x5f, 0x5f, 0x43, 0x55, 0x44, 0x41, 0x5f, 0x46, 0x54, 0x5a, 0x00
	.type		_$_str_$_2,@object
	.size		_$_str_$_2,(.L_1 - _$_str_$_2)
_$_str_$_2:
        /*000b*/ 	.byte	0x5f, 0x5f, 0x43, 0x55, 0x44, 0x41, 0x5f, 0x50, 0x52, 0x45, 0x43, 0x5f, 0x53, 0x51, 0x52, 0x54
        /*001b*/ 	.byte	0x00
.L_1:


//--------------------- .nv.constant0.triton_poi_fused__native_batch_norm_legit_no_training_convolution_leaky_relu_0 --------------------------
	.section	.nv.constant0.triton_poi_fused__native_batch_norm_legit_no_training_convolution_leaky_relu_0,"a",@progbits
	.sectionflags	@""
	.align	4
.nv.constant0.triton_poi_fused__native_batch_norm_legit_no_training_convolution_leaky_relu_0:
	.zero		588
